	.headerflags	@"EF_CUDA_TEXMODE_UNIFIED EF_CUDA_64BIT_ADDRESS EF_CUDA_ACCELERATORS EF_CUDA_SM90 EF_CUDA_VIRTUAL_SM(EF_CUDA_SM90)"
	.elftype	@"ET_EXEC"


//--------------------- .nv.info                  --------------------------
	.section	.nv.info,"",@"SHT_CUDA_INFO"
	.align	4


	//----- nvinfo : EIATTR_REGCOUNT
	.align		4
        /*0000*/ 	.byte	0x04, 0x2f
        /*0002*/ 	.short	(.L_1 - .L_0)
	.align		4
.L_0:
        /*0004*/ 	.word	index@(triton_poi_fused_6)
        /*0008*/ 	.word	0x0000001e


	//----- nvinfo : EIATTR_MIN_STACK_SIZE
	.align		4
.L_1:
        /*000c*/ 	.byte	0x04, 0x12
        /*000e*/ 	.short	(.L_3 - .L_2)
	.align		4
.L_2:
        /*0010*/ 	.word	index@(triton_poi_fused_6)
        /*0014*/ 	.word	0x00000000


	//----- nvinfo : EIATTR_FRAME_SIZE
	.align		4
.L_3:
        /*0018*/ 	.byte	0x04, 0x11
        /*001a*/ 	.short	(.L_5 - .L_4)
	.align		4
.L_4:
        /*001c*/ 	.word	index@(triton_poi_fused_6)
        /*0020*/ 	.word	0x00000000


	//----- nvinfo : EIATTR_MIN_STACK_SIZE
	.align		4
.L_5:
        /*0024*/ 	.byte	0x04, 0x12
        /*0026*/ 	.short	(.L_7 - .L_6)
	.align		4
.L_6:
        /*0028*/ 	.word	index@(triton_poi_fused_6)
        /*002c*/ 	.word	0x00000000
.L_7:


//--------------------- .nv.info.triton_poi_fused_6 --------------------------
	.section	.nv.info.triton_poi_fused_6,"",@"SHT_CUDA_INFO"
	.sectionflags	@""
	.align	4


	//----- nvinfo : EIATTR_CUDA_API_VERSION
	.align		4
        /*0000*/ 	.byte	0x04, 0x37
        /*0002*/ 	.short	(.L_9 - .L_8)
.L_8:
        /*0004*/ 	.word	0x0000007c


	//----- nvinfo : EIATTR_KPARAM_INFO
	.align		4
.L_9:
        /*0008*/ 	.byte	0x04, 0x17
        /*000a*/ 	.short	(.L_11 - .L_10)
.L_10:
        /*000c*/ 	.word	0x00000000
        /*0010*/ 	.short	0x0003
        /*0012*/ 	.short	0x0014
        /*0014*/ 	.byte	0x00, 0xf0, 0x11, 0x00


	//----- nvinfo : EIATTR_KPARAM_INFO
	.align		4
.L_11:
        /*0018*/ 	.byte	0x04, 0x17
        /*001a*/ 	.short	(.L_13 - .L_12)
.L_12:
        /*001c*/ 	.word	0x00000000
        /*0020*/ 	.short	0x0002
        /*0022*/ 	.short	0x0010
        /*0024*/ 	.byte	0x00, 0xf0, 0x11, 0x00


	//----- nvinfo : EIATTR_KPARAM_INFO
	.align		4
.L_13:
        /*0028*/ 	.byte	0x04, 0x17
        /*002a*/ 	.short	(.L_15 - .L_14)
.L_14:
        /*002c*/ 	.word	0x00000000
        /*0030*/ 	.short	0x0001
        /*0032*/ 	.short	0x0008
        /*0034*/ 	.byte	0x00, 0xf4, 0x21, 0x00


	//----- nvinfo : EIATTR_KPARAM_INFO
	.align		4
.L_15:
        /*0038*/ 	.byte	0x04, 0x17
        /*003a*/ 	.short	(.L_17 - .L_16)
.L_16:
        /*003c*/ 	.word	0x00000000
        /*0040*/ 	.short	0x0000
        /*0042*/ 	.short	0x0000
        /*0044*/ 	.byte	0x00, 0xf4, 0x21, 0x00


	//----- nvinfo : EIATTR_SPARSE_MMA_MASK
	.align		4
.L_17:
        /*0048*/ 	.byte	0x03, 0x50
        /*004a*/ 	.short	0x0000


	//----- nvinfo : EIATTR_MAXREG_COUNT
	.align		4
        /*004c*/ 	.byte	0x03, 0x1b
        /*004e*/ 	.short	0x00ff


	//----- nvinfo : EIATTR_EXIT_INSTR_OFFSETS
	.align		4
        /*0050*/ 	.byte	0x04, 0x1c
        /*0052*/ 	.short	(.L_19 - .L_18)


	//   ....[0]....
.L_18:
        /*0054*/ 	.word	0x000006c0


	//   ....[1]....
        /*0058*/ 	.word	0x00000710


	//----- nvinfo : EIATTR_REQNTID
	.align		4
.L_19:
        /*005c*/ 	.byte	0x04, 0x10
        /*005e*/ 	.short	(.L_21 - .L_20)
.L_20:
        /*0060*/ 	.word	0x00000080
        /*0064*/ 	.word	0x00000001
        /*0068*/ 	.word	0x00000001


	//----- nvinfo : EIATTR_CBANK_PARAM_SIZE
	.align		4
.L_21:
        /*006c*/ 	.byte	0x03, 0x19
        /*006e*/ 	.short	0x0018


	//----- nvinfo : EIATTR_PARAM_CBANK
	.align		4
        /*0070*/ 	.byte	0x04, 0x0a
        /*0072*/ 	.short	(.L_23 - .L_22)
	.align		4
.L_22:
        /*0074*/ 	.word	index@(.nv.constant0.triton_poi_fused_6)
        /*0078*/ 	.short	0x0210
        /*007a*/ 	.short	0x0018


	//----- nvinfo : EIATTR_SW_WAR
	.align		4
.L_23:
        /*007c*/ 	.byte	0x04, 0x36
        /*007e*/ 	.short	(.L_25 - .L_24)
.L_24:
        /*0080*/ 	.word	0x00000008
.L_25:


//--------------------- .nv.callgraph             --------------------------
	.section	.nv.callgraph,"",@"SHT_CUDA_CALLGRAPH"
	.align	4
	.sectionentsize	8
	.align		4
        /*0000*/ 	.word	0x00000000
	.align		4
        /*0004*/ 	.word	0xffffffff
	.align		4
        /*0008*/ 	.word	0x00000000
	.align		4
        /*000c*/ 	.word	0xfffffffe
	.align		4
        /*0010*/ 	.word	0x00000000
	.align		4
        /*0014*/ 	.word	0xfffffffd
	.align		4
        /*0018*/ 	.word	0x00000000
	.align		4
        /*001c*/ 	.word	0xfffffffc


//--------------------- .text.triton_poi_fused_6  --------------------------
	.section	.text.triton_poi_fused_6,"ax",@progbits
	.sectionflags	@"SHF_BARRIERS=1"
	.align	128
        .global         triton_poi_fused_6
        .type           triton_poi_fused_6,@function
        .size           triton_poi_fused_6,(.L_x_1 - triton_poi_fused_6)
        .other          triton_poi_fused_6,@"STO_CUDA_ENTRY STV_DEFAULT"
triton_poi_fused_6:
.text.triton_poi_fused_6:
[----:B------:R-:W0:Y:S01]  /*0000*/  LDC R1, c[0x0][0x28] ;  /* 0x00000a00ff017b82 */ /* 0x000e220000000800 */
[----:B------:R-:W1:Y:S07]  /*0010*/  S2R R19, SR_CTAID.Z ;  /* 0x0000000000137919 */ /* 0x000e6e0000002700 */
[----:B------:R-:W1:Y:S01]  /*0020*/  S2UR UR4, SR_CTAID.Y ;  /* 0x00000000000479c3 */ /* 0x000e620000002600 */
[----:B------:R-:W-:Y:S01]  /*0030*/  IMAD.MOV.U32 R14, RZ, RZ, RZ ;  /* 0x000000ffff0e7224 */ /* 0x000fe200078e00ff */
[----:B------:R-:W-:Y:S01]  /*0040*/  ULDC.64 UR6, c[0x0][0x208] ;  /* 0x0000820000067ab9 */ /* 0x000fe20000000a00 */
[----:B------:R-:W2:Y:S01]  /*0050*/  S2R R15, SR_CTAID.X ;  /* 0x00000000000f7919 */ /* 0x000ea20000002500 */
[----:B------:R-:W3:Y:S04]  /*0060*/  S2R R18, SR_TID.X ;  /* 0x0000000000127919 */ /* 0x000ee80000002100 */
[----:B------:R-:W1:Y:S08]  /*0070*/  LDC R0, c[0x0][0x10] ;  /* 0x00000400ff007b82 */ /* 0x000e700000000800 */
[----:B------:R-:W4:Y:S01]  /*0080*/  LDC.64 R16, c[0x0][0x210] ;  /* 0x00008400ff107b82 */ /* 0x000f220000000a00 */
[----:B-1----:R-:W-:-:S02]  /*0090*/  IMAD R19, R19, R0, UR4 ;  /* 0x0000000413137e24 */ /* 0x002fc4000f8e0200 */
[----:B--2---:R-:W-:Y:S02]  /*00a0*/  IMAD.SHL.U32 R15, R15, 0x10, RZ ;  /* 0x000000100f0f7824 */ /* 0x004fe400078e00ff */
[----:B------:R-:W-:Y:S01]  /*00b0*/  IMAD.SHL.U32 R19, R19, 0x40, RZ ;  /* 0x0000004013137824 */ /* 0x000fe200078e00ff */
[----:B---3--:R-:W-:Y:S02]  /*00c0*/  SHF.R.U32.HI R0, RZ, 0x4, R18 ;  /* 0x00000004ff007819 */ /* 0x008fe40000011612 */
[----:B------:R-:W-:Y:S02]  /*00d0*/  LOP3.LUT R4, R15, 0xf, R18, 0xf8, !PT ;  /* 0x0000000f0f047812 */ /* 0x000fe400078ef812 */
[----:B------:R-:W-:Y:S02]  /*00e0*/  SGXT.U32 R0, R0, 0x3 ;  /* 0x000000030000781a */ /* 0x000fe40000000000 */
[----:B------:R-:W-:Y:S02]  /*00f0*/  ISETP.GE.AND P0, PT, R4, 0x9, PT ;  /* 0x000000090400780c */ /* 0x000fe40003f06270 */
[----:B------:R-:W-:-:S02]  /*0100*/  LOP3.LUT R3, R19, 0x8, R0, 0xfe, !PT ;  /* 0x0000000813037812 */ /* 0x000fc400078efe00 */
[----:B------:R-:W-:Y:S02]  /*0110*/  LOP3.LUT R2, R19, R0, RZ, 0xfc, !PT ;  /* 0x0000000013027212 */ /* 0x000fe400078efcff */
[C---:B------:R-:W-:Y:S01]  /*0120*/  ISETP.LT.AND P2, PT, R3.reuse, 0x19000, !P0 ;  /* 0x000190000300780c */ /* 0x040fe20004741270 */
[--C-:B------:R-:W-:Y:S01]  /*0130*/  IMAD R3, R3, 0x9, R4.reuse ;  /* 0x0000000903037824 */ /* 0x100fe200078e0204 */
[----:B------:R-:W-:Y:S01]  /*0140*/  LOP3.LUT R6, R19, 0x10, R0, 0xfe, !PT ;  /* 0x0000001013067812 */ /* 0x000fe200078efe00 */
[C---:B------:R-:W-:Y:S01]  /*0150*/  IMAD R5, R2.reuse, 0x9, R4 ;  /* 0x0000000902057824 */ /* 0x040fe200078e0204 */
[----:B------:R-:W-:Y:S02]  /*0160*/  LOP3.LUT R7, R19, 0x18, R0, 0xfe, !PT ;  /* 0x0000001813077812 */ /* 0x000fe400078efe00 */
[----:B------:R-:W-:Y:S01]  /*0170*/  ISETP.LT.AND P1, PT, R2, 0x19000, !P0 ;  /* 0x000190000200780c */ /* 0x000fe20004721270 */
[----:B----4-:R-:W-:Y:S01]  /*0180*/  IMAD.WIDE R2, R3, 0x4, R16 ;  /* 0x0000000403027825 */ /* 0x010fe200078e0210 */
[----:B------:R-:W-:-:S02]  /*0190*/  ISETP.LT.AND P6, PT, R6, 0x19000, !P0 ;  /* 0x000190000600780c */ /* 0x000fc400047c1270 */
[----:B------:R-:W-:Y:S02]  /*01a0*/  LOP3.LUT R8, R19, 0x20, R0, 0xfe, !PT ;  /* 0x0000002013087812 */ /* 0x000fe400078efe00 */
[----:B------:R-:W-:Y:S01]  /*01b0*/  ISETP.LT.AND P5, PT, R7, 0x19000, !P0 ;  /* 0x000190000700780c */ /* 0x000fe200047a1270 */
[----:B------:R1:W2:Y:S01]  /*01c0*/  @P2 LDG.E.EL R14, desc[UR6][R2.64] ;  /* 0x00000006020e2981 */ /* 0x0002a2000c2e1900 */
[----:B------:R-:W-:Y:S02]  /*01d0*/  LOP3.LUT R4, R19, 0x28, R0, 0xfe, !PT ;  /* 0x0000002813047812 */ /* 0x000fe400078efe00 */
[----:B------:R-:W-:Y:S02]  /*01e0*/  LOP3.LUT R6, R19, 0x30, R0, 0xfe, !PT ;  /* 0x0000003013067812 */ /* 0x000fe400078efe00 */
[----:B------:R-:W-:Y:S02]  /*01f0*/  LOP3.LUT R7, R19, 0x38, R0, 0xfe, !PT ;  /* 0x0000003813077812 */ /* 0x000fe400078efe00 */
[----:B------:R-:W-:-:S02]  /*0200*/  ISETP.LT.AND P4, PT, R8, 0x19000, !P0 ;  /* 0x000190000800780c */ /* 0x000fc40004781270 */
[----:B------:R-:W-:Y:S02]  /*0210*/  ISETP.LT.AND P3, PT, R4, 0x19000, !P0 ;  /* 0x000190000400780c */ /* 0x000fe40004761270 */
[----:B------:R-:W-:Y:S02]  /*0220*/  ISETP.LT.AND P2, PT, R6, 0x19000, !P0 ;  /* 0x000190000600780c */ /* 0x000fe40004741270 */
[----:B------:R-:W-:Y:S01]  /*0230*/  ISETP.LT.AND P0, PT, R7, 0x19000, !P0 ;  /* 0x000190000700780c */ /* 0x000fe20004701270 */
[C---:B------:R-:W-:Y:S02]  /*0240*/  VIADD R7, R5.reuse, 0x90 ;  /* 0x0000009005077836 */ /* 0x040fe40000000000 */
[C---:B------:R-:W-:Y:S02]  /*0250*/  VIADD R9, R5.reuse, 0xd8 ;  /* 0x000000d805097836 */ /* 0x040fe40000000000 */
[C---:B------:R-:W-:Y:S02]  /*0260*/  VIADD R11, R5.reuse, 0x120 ;  /* 0x00000120050b7836 */ /* 0x040fe40000000000 */
[----:B------:R-:W-:-:S02]  /*0270*/  VIADD R13, R5, 0x168 ;  /* 0x00000168050d7836 */ /* 0x000fc40000000000 */
[C---:B------:R-:W-:Y:S02]  /*0280*/  VIADD R23, R5.reuse, 0x1b0 ;  /* 0x000001b005177836 */ /* 0x040fe40000000000 */
[C---:B------:R-:W-:Y:S02]  /*0290*/  VIADD R25, R5.reuse, 0x1f8 ;  /* 0x000001f805197836 */ /* 0x040fe40000000000 */
[----:B-1----:R-:W-:-:S04]  /*02a0*/  IMAD.WIDE R2, R5, 0x4, R16 ;  /* 0x0000000405027825 */ /* 0x002fc800078e0210 */
[----:B------:R-:W-:-:S04]  /*02b0*/  IMAD.WIDE R4, R7, 0x4, R16 ;  /* 0x0000000407047825 */ /* 0x000fc800078e0210 */
[----:B------:R-:W-:-:S04]  /*02c0*/  IMAD.WIDE R6, R9, 0x4, R16 ;  /* 0x0000000409067825 */ /* 0x000fc800078e0210 */
[----:B------:R-:W-:Y:S01]  /*02d0*/  IMAD.WIDE R8, R11, 0x4, R16 ;  /* 0x000000040b087825 */ /* 0x000fe200078e0210 */
[----:B------:R-:W-:-:S03]  /*02e0*/  CS2R R20, SRZ ;  /* 0x0000000000147805 */ /* 0x000fc6000001ff00 */
[----:B------:R-:W-:-:S03]  /*02f0*/  IMAD.WIDE R10, R13, 0x4, R16 ;  /* 0x000000040d0a7825 */ /* 0x000fc600078e0210 */
[----:B------:R1:W3:Y:S01]  /*0300*/  @P6 LDG.E.EL R20, desc[UR6][R4.64] ;  /* 0x0000000604146981 */ /* 0x0002e2000c2e1900 */
[--C-:B------:R-:W-:Y:S01]  /*0310*/  IMAD.WIDE R12, R23, 0x4, R16.reuse ;  /* 0x00000004170c7825 */ /* 0x100fe200078e0210 */
[----:B------:R-:W-:Y:S02]  /*0320*/  CS2R R22, SRZ ;  /* 0x0000000000167805 */ /* 0x000fe4000001ff00 */
[----:B------:R-:W4:Y:S01]  /*0330*/  @P5 LDG.E.EL R21, desc[UR6][R6.64] ;  /* 0x0000000606155981 */ /* 0x000f22000c2e1900 */
[----:B------:R-:W-:Y:S01]  /*0340*/  IMAD.WIDE R16, R25, 0x4, R16 ;  /* 0x0000000419107825 */ /* 0x000fe200078e0210 */
[----:B------:R-:W-:Y:S02]  /*0350*/  CS2R R24, SRZ ;  /* 0x0000000000187805 */ /* 0x000fe4000001ff00 */
[----:B------:R-:W5:Y:S01]  /*0360*/  @P4 LDG.E.EL R22, desc[UR6][R8.64] ;  /* 0x0000000608164981 */ /* 0x000f62000c2e1900 */
[----:B------:R-:W-:-:S03]  /*0370*/  IMAD.MOV.U32 R26, RZ, RZ, RZ ;  /* 0x000000ffff1a7224 */ /* 0x000fc600078e00ff */
[----:B------:R-:W5:Y:S04]  /*0380*/  @P3 LDG.E.EL R24, desc[UR6][R10.64] ;  /* 0x000000060a183981 */ /* 0x000f68000c2e1900 */
[----:B------:R1:W5:Y:S04]  /*0390*/  @P2 LDG.E.EL R23, desc[UR6][R12.64] ;  /* 0x000000060c172981 */ /* 0x000368000c2e1900 */
[----:B------:R1:W5:Y:S04]  /*03a0*/  @P1 LDG.E.EL R26, desc[UR6][R2.64] ;  /* 0x00000006021a1981 */ /* 0x000368000c2e1900 */
[----:B------:R-:W5:Y:S01]  /*03b0*/  @P0 LDG.E.EL R25, desc[UR6][R16.64] ;  /* 0x0000000610190981 */ /* 0x000f62000c2e1900 */
[----:B------:R-:W1:Y:S01]  /*03c0*/  S2R R27, SR_TID.X ;  /* 0x00000000001b7919 */ /* 0x000e620000002100 */
[----:B------:R-:W1:Y:S01]  /*03d0*/  S2UR UR5, SR_CgaCtaId ;  /* 0x00000000000579c3 */ /* 0x000e620000008800 */
[----:B------:R-:W-:Y:S01]  /*03e0*/  UMOV UR4, 0x400 ;  /* 0x0000040000047882 */ /* 0x000fe20000000000 */
[----:B-1----:R-:W-:Y:S01]  /*03f0*/  IMAD.SHL.U32 R4, R27, 0x40, RZ ;  /* 0x000000401b047824 */ /* 0x002fe200078e00ff */
[----:B------:R-:W-:-:S04]  /*0400*/  SHF.R.U32.HI R5, RZ, 0x4, R27 ;  /* 0x00000004ff057819 */ /* 0x000fc8000001161b */
[----:B------:R-:W-:Y:S02]  /*0410*/  SGXT.U32 R5, R5, 0x3 ;  /* 0x000000030505781a */ /* 0x000fe40000000000 */
[----:B------:R-:W-:Y:S01]  /*0420*/  LOP3.LUT R4, R4, 0x3c0, RZ, 0xc0, !PT ;  /* 0x000003c004047812 */ /* 0x000fe200078ec0ff */
[----:B0-----:R-:W-:-:S03]  /*0430*/  UPRMT UR4, UR5, 0x654, UR4 ;  /* 0x0000065405047896 */ /* 0x001fc60008000004 */
[----:B------:R-:W-:-:S04]  /*0440*/  LOP3.LUT R5, R4, R5, RZ, 0xfc, !PT ;  /* 0x0000000504057212 */ /* 0x000fc800078efcff */
[----:B------:R-:W-:-:S04]  /*0450*/  LEA.HI R5, R4, R5, RZ, 0x1c ;  /* 0x0000000504057211 */ /* 0x000fc800078fe0ff */
[----:B------:R-:W-:Y:S01]  /*0460*/  LEA R13, R5, UR4, 0x2 ;  /* 0x00000004050d7c11 */ /* 0x000fe2000f8e10ff */
[----:B------:R-:W-:Y:S01]  /*0470*/  IMAD.SHL.U32 R8, R27, 0x4, RZ ;  /* 0x000000041b087824 */ /* 0x000fe200078e00ff */
[----:B------:R-:W-:-:S04]  /*0480*/  SHF.R.U32.HI R2, RZ, 0x2, R27 ;  /* 0x00000002ff027819 */ /* 0x000fc8000001161b */
[----:B------:R-:W-:Y:S02]  /*0490*/  LOP3.LUT R8, R8, 0x1fc, RZ, 0xc0, !PT ;  /* 0x000001fc08087812 */ /* 0x000fe400078ec0ff */
[----:B------:R-:W-:-:S05]  /*04a0*/  LOP3.LUT R3, R2, 0x1c, RZ, 0xc0, !PT ;  /* 0x0000001c02037812 */ /* 0x000fca00078ec0ff */
[----:B------:R-:W-:-:S05]  /*04b0*/  IMAD.IADD R3, R8, 0x1, R3 ;  /* 0x0000000108037824 */ /* 0x000fca00078e0203 */
[----:B------:R-:W-:Y:S01]  /*04c0*/  LEA R4, R3, UR4, 0x2 ;  /* 0x0000000403047c11 */ /* 0x000fe2000f8e10ff */
[----:B------:R-:W-:Y:S01]  /*04d0*/  IMAD.SHL.U32 R18, R18, 0x4, RZ ;  /* 0x0000000412127824 */ /* 0x000fe200078e00ff */
[----:B------:R-:W0:Y:S04]  /*04e0*/  LDC.64 R2, c[0x0][0x218] ;  /* 0x00008600ff027b82 */ /* 0x000e280000000a00 */
[----:B------:R-:W-:-:S05]  /*04f0*/  LOP3.LUT R18, R19, 0x3c, R18, 0xf8, !PT ;  /* 0x0000003c13127812 */ /* 0x000fca00078ef812 */
[----:B------:R-:W-:-:S05]  /*0500*/  IMAD.HI R9, R18, 0x66666667, RZ ;  /* 0x6666666712097827 */ /* 0x000fca00078e02ff */
[----:B------:R-:W-:-:S04]  /*0510*/  SHF.R.U32.HI R10, RZ, 0x1f, R9 ;  /* 0x0000001fff0a7819 */ /* 0x000fc80000011609 */
[----:B------:R-:W-:Y:S02]  /*0520*/  LEA.HI.SX32 R11, R9, R10, 0x19 ;  /* 0x0000000a090b7211 */ /* 0x000fe400078fcaff */
[----:B------:R-:W-:Y:S02]  /*0530*/  LOP3.LUT R10, R8, 0x200, RZ, 0xfc, !PT ;  /* 0x00000200080a7812 */ /* 0x000fe400078efcff */
[----:B------:R-:W-:Y:S01]  /*0540*/  ISETP.GE.AND P0, PT, R18, 0x19000, PT ;  /* 0x000190001200780c */ /* 0x000fe20003f06270 */
[----:B------:R-:W-:Y:S01]  /*0550*/  IMAD R18, R11, -0x140, R18 ;  /* 0xfffffec00b127824 */ /* 0x000fe200078e0212 */
[----:B------:R-:W-:Y:S02]  /*0560*/  LOP3.LUT R9, R15, R0, RZ, 0xfc, !PT ;  /* 0x000000000f097212 */ /* 0x000fe400078efcff */
[----:B------:R-:W-:Y:S02]  /*0570*/  LOP3.LUT R0, R15, 0x8, R0, 0xfe, !PT ;  /* 0x000000080f007812 */ /* 0x000fe400078efe00 */
[----:B------:R-:W-:Y:S01]  /*0580*/  SHF.R.U32.HI R10, RZ, 0x4, R10 ;  /* 0x00000004ff0a7819 */ /* 0x000fe2000001160a */
[----:B------:R-:W-:Y:S01]  /*0590*/  IMAD R18, R11, 0xb40, R18 ;  /* 0x00000b400b127824 */ /* 0x000fe200078e0212 */
[----:B------:R-:W-:-:S02]  /*05a0*/  ISETP.LT.AND P1, PT, R9, 0x9, !P0 ;  /* 0x000000090900780c */ /* 0x000fc40004721270 */
[----:B------:R-:W-:Y:S02]  /*05b0*/  ISETP.LT.AND P0, PT, R0, 0x9, !P0 ;  /* 0x000000090000780c */ /* 0x000fe40004701270 */
[----:B------:R-:W-:Y:S01]  /*05c0*/  LOP3.LUT R11, R10, 0x3c, RZ, 0xc0, !PT ;  /* 0x0000003c0a0b7812 */ /* 0x000fe200078ec0ff */
[----:B------:R-:W-:-:S04]  /*05d0*/  IMAD R9, R9, 0x140, R18 ;  /* 0x0000014009097824 */ /* 0x000fc800078e0212 */
[----:B------:R-:W-:Y:S02]  /*05e0*/  IMAD.IADD R11, R8, 0x1, R11 ;  /* 0x00000001080b7824 */ /* 0x000fe400078e020b */
[----:B0-----:R-:W-:-:S03]  /*05f0*/  IMAD.WIDE R8, R9, 0x4, R2 ;  /* 0x0000000409087825 */ /* 0x001fc600078e0202 */
[----:B------:R-:W-:Y:S01]  /*0600*/  LEA R11, R11, UR4, 0x2 ;  /* 0x000000040b0b7c11 */ /* 0x000fe2000f8e10ff */
[----:B--2---:R-:W-:Y:S04]  /*0610*/  STS [R13+0x20], R14 ;  /* 0x0000200e0d007388 */ /* 0x004fe80000000800 */
[----:B---3--:R-:W-:Y:S04]  /*0620*/  STS [R13+0x40], R20 ;  /* 0x000040140d007388 */ /* 0x008fe80000000800 */
[----:B----4-:R-:W-:Y:S04]  /*0630*/  STS [R13+0x60], R21 ;  /* 0x000060150d007388 */ /* 0x010fe80000000800 */
[----:B-----5:R-:W-:Y:S04]  /*0640*/  STS [R13+0x80], R22 ;  /* 0x000080160d007388 */ /* 0x020fe80000000800 */
[----:B------:R-:W-:Y:S04]  /*0650*/  STS [R13+0xa0], R24 ;  /* 0x0000a0180d007388 */ /* 0x000fe80000000800 */
[----:B------:R-:W-:Y:S04]  /*0660*/  STS [R13+0xc0], R23 ;  /* 0x0000c0170d007388 */ /* 0x000fe80000000800 */
[----:B------:R-:W-:Y:S04]  /*0670*/  STS [R13], R26 ;  /* 0x0000001a0d007388 */ /* 0x000fe80000000800 */
[----:B------:R-:W-:Y:S01]  /*0680*/  STS [R13+0xe0], R25 ;  /* 0x0000e0190d007388 */ /* 0x000fe20000000800 */
[----:B------:R-:W-:Y:S06]  /*0690*/  BAR.SYNC.DEFER_BLOCKING 0x0 ;  /* 0x0000000000007b1d */ /* 0x000fec0000010000 */
[----:B------:R-:W0:Y:S04]  /*06a0*/  LDS.128 R4, [R4] ;  /* 0x0000000004047984 */ /* 0x000e280000000c00 */
[----:B0-----:R0:W-:Y:S02]  /*06b0*/  @P1 STG.E.128 desc[UR6][R8.64], R4 ;  /* 0x0000000408001986 */ /* 0x0011e4000c101d06 */
[----:B0-----:R-:W-:Y:S05]  /*06c0*/  @!P0 EXIT ;  /* 0x000000000000894d */ /* 0x001fea0003800000 */
[----:B0-----:R-:W0:Y:S01]  /*06d0*/  LDS.128 R8, [R11+0x800] ;  /* 0x000800000b087984 */ /* 0x001e220000000c00 */
[----:B------:R-:W-:-:S04]  /*06e0*/  IMAD R5, R0, 0x140, R18 ;  /* 0x0000014000057824 */ /* 0x000fc800078e0212 */
[----:B------:R-:W-:-:S05]  /*06f0*/  IMAD.WIDE R2, R5, 0x4, R2 ;  /* 0x0000000405027825 */ /* 0x000fca00078e0202 */
[----:B0-----:R-:W-:Y:S01]  /*0700*/  STG.E.128 desc[UR6][R2.64], R8 ;  /* 0x0000000802007986 */ /* 0x001fe2000c101d06 */
[----:B------:R-:W-:Y:S05]  /*0710*/  EXIT ;  /* 0x000000000000794d */ /* 0x000fea0003800000 */
.L_x_0:
[----:B------:R-:W-:-:S00]  /*0720*/  BRA `(.L_x_0) ;  /* 0xfffffffc00fc7947 */ /* 0x000fc0000383ffff */
[----:B------:R-:W-:-:S00]  /*0730*/  NOP ;  /* 0x0000000000007918 */ /* 0x000fc00000000000 */
        /* <DEDUP_REMOVED lines=12> */
.L_x_1:


//--------------------- .nv.shared.triton_poi_fused_6 --------------------------
	.section	.nv.shared.triton_poi_fused_6,"aw",@nobits
	.sectionflags	@""
	.align	16
	.zero		1024


//--------------------- .nv.constant0.triton_poi_fused_6 --------------------------
	.section	.nv.constant0.triton_poi_fused_6,"a",@progbits
	.sectionflags	@""
	.align	4
.nv.constant0.triton_poi_fused_6:
	.zero		552
